//
// Generated by NVIDIA NVVM Compiler
//
// Compiler Build ID: CL-36424714
// Cuda compilation tools, release 13.0, V13.0.88
// Based on NVVM 20.0.0
//

.version 9.0
.target sm_100
.address_size 64

	// .globl	_Z11kogglestonePfS_i
// _ZZ11kogglestonePfS_iE4smem has been demoted

.visible .entry _Z11kogglestonePfS_i(
	.param .u64 .ptr .align 1 _Z11kogglestonePfS_i_param_0,
	.param .u64 .ptr .align 1 _Z11kogglestonePfS_i_param_1,
	.param .u32 _Z11kogglestonePfS_i_param_2
)
{
	.reg .pred 	%p<5>;
	.reg .b32 	%r<17>;
	.reg .b32 	%f<6>;
	.reg .b64 	%rd<9>;
	// demoted variable
	.shared .align 4 .b8 _ZZ11kogglestonePfS_iE4smem[1024];
	ld.param.u64 	%rd1, [_Z11kogglestonePfS_i_param_0];
	ld.param.u64 	%rd2, [_Z11kogglestonePfS_i_param_1];
	ld.param.u32 	%r7, [_Z11kogglestonePfS_i_param_2];
	mov.u32 	%r1, %tid.x;
	mov.u32 	%r2, %ntid.x;
	mov.u32 	%r8, %ctaid.x;
	mad.lo.s32 	%r3, %r2, %r8, %r1;
	setp.ge.s32 	%p1, %r3, %r7;
	shl.b32 	%r9, %r1, 2;
	mov.u32 	%r10, _ZZ11kogglestonePfS_iE4smem;
	add.s32 	%r4, %r10, %r9;
	@%p1 bra 	$L__BB0_2;
	cvta.to.global.u64 	%rd3, %rd1;
	mul.wide.s32 	%rd4, %r3, 4;
	add.s64 	%rd5, %rd3, %rd4;
	ld.global.nc.f32 	%f1, [%rd5];
	st.shared.f32 	[%r4], %f1;
$L__BB0_2:
	setp.lt.u32 	%p2, %r2, 2;
	@%p2 bra 	$L__BB0_7;
	mov.b32 	%r16, 1;
$L__BB0_4:
	bar.sync 	0;
	setp.lt.u32 	%p3, %r1, %r16;
	@%p3 bra 	$L__BB0_6;
	sub.s32 	%r12, %r1, %r16;
	shl.b32 	%r13, %r12, 2;
	add.s32 	%r15, %r10, %r13;
	ld.shared.f32 	%f2, [%r15];
	ld.shared.f32 	%f3, [%r4];
	add.f32 	%f4, %f2, %f3;
	st.shared.f32 	[%r4], %f4;
$L__BB0_6:
	shl.b32 	%r16, %r16, 1;
	setp.lt.u32 	%p4, %r16, %r2;
	@%p4 bra 	$L__BB0_4;
$L__BB0_7:
	cvta.to.global.u64 	%rd6, %rd2;
	ld.shared.f32 	%f5, [%r4];
	mul.wide.s32 	%rd7, %r3, 4;
	add.s64 	%rd8, %rd6, %rd7;
	st.global.f32 	[%rd8], %f5;
	ret;

}


// ===== COMPILED SASS (sm_100) =====

	.target	sm_100

	.elftype	@"ET_EXEC"


//--------------------- .note.nv.tkinfo           --------------------------
	.section	.note.nv.tkinfo,"",@"SHT_NOTE"
	.sectionflags	@"SHF_NOTE_NV_TKINFO"
	.tkinfo
        /*0018*/ 	.word	0x00000002
        /*0030*/ 	.string	""
        /*0030*/ 	.string	"ptxas"
        /*0030*/ 	.string	"Cuda compilation tools, release 13.0, V13.0.88"
        /*0030*/ 	.string	"Build cuda_13.0.r13.0/compiler.36424714_0"
        /*0030*/ 	.string	"-arch sm_100 -m 64 "



//--------------------- .note.nv.cuinfo           --------------------------
	.section	.note.nv.cuinfo,"",@"SHT_NOTE"
	.sectionflags	@"SHF_NOTE_NV_CUINFO"
        /*0018*/ 	.short	0x0002
        /*001a*/ 	.short	0x0064
        /*001c*/ 	.short	0x0082
	.zero		2


//--------------------- .nv.info                  --------------------------
	.section	.nv.info,"",@"SHT_CUDA_INFO"
	.align	4


	//----- nvinfo : EIATTR_REGCOUNT
	.align		4
        /*0000*/ 	.byte	0x04, 0x2f
        /*0002*/ 	.short	(.L_1 - .L_0)
	.align		4
.L_0:
        /*0004*/ 	.word	index@(_Z11kogglestonePfS_i)
        /*0008*/ 	.word	0x0000000a


	//----- nvinfo : EIATTR_FRAME_SIZE
	.align		4
.L_1:
        /*000c*/ 	.byte	0x04, 0x11
        /*000e*/ 	.short	(.L_3 - .L_2)
	.align		4
.L_2:
        /*0010*/ 	.word	index@(_Z11kogglestonePfS_i)
        /*0014*/ 	.word	0x00000000


	//----- nvinfo : EIATTR_MIN_STACK_SIZE
	.align		4
.L_3:
        /*0018*/ 	.byte	0x04, 0x12
        /*001a*/ 	.short	(.L_5 - .L_4)
	.align		4
.L_4:
        /*001c*/ 	.word	index@(_Z11kogglestonePfS_i)
        /*0020*/ 	.word	0x00000000
.L_5:


//--------------------- .nv.compat                --------------------------
	.section	.nv.compat,"",@"SHT_CUDA_COMPAT_INFO"
	.align	4
        /*0000*/ 	.byte	0x02, 0x09, 0x00, 0x00, 0x02, 0x02, 0x01, 0x00, 0x02, 0x05, 0x05, 0x00, 0x03, 0x07, 0x01, 0x01
        /*0010*/ 	.byte	0x02, 0x03, 0x00, 0x00, 0x02, 0x06, 0x01, 0x00, 0x04, 0x0b, 0x08, 0x00, 0x09, 0x00, 0x00, 0x00
        /*0020*/ 	.byte	0x00, 0x00, 0x00, 0x00


//--------------------- .nv.info._Z11kogglestonePfS_i --------------------------
	.section	.nv.info._Z11kogglestonePfS_i,"",@"SHT_CUDA_INFO"
	.sectionflags	@""
	.align	4


	//----- nvinfo : EIATTR_CUDA_API_VERSION
	.align		4
        /*0000*/ 	.byte	0x04, 0x37
        /*0002*/ 	.short	(.L_7 - .L_6)
.L_6:
        /*0004*/ 	.word	0x00000082


	//----- nvinfo : EIATTR_KPARAM_INFO
	.align		4
.L_7:
        /*0008*/ 	.byte	0x04, 0x17
        /*000a*/ 	.short	(.L_9 - .L_8)
.L_8:
        /*000c*/ 	.word	0x00000000
        /*0010*/ 	.short	0x0002
        /*0012*/ 	.short	0x0010
        /*0014*/ 	.byte	0x00, 0xf0, 0x11, 0x00


	//----- nvinfo : EIATTR_KPARAM_INFO
	.align		4
.L_9:
        /*0018*/ 	.byte	0x04, 0x17
        /*001a*/ 	.short	(.L_11 - .L_10)
.L_10:
        /*001c*/ 	.word	0x00000000
        /*0020*/ 	.short	0x0001
        /*0022*/ 	.short	0x0008
        /*0024*/ 	.byte	0x00, 0xf5, 0x21, 0x00


	//----- nvinfo : EIATTR_KPARAM_INFO
	.align		4
.L_11:
        /*0028*/ 	.byte	0x04, 0x17
        /*002a*/ 	.short	(.L_13 - .L_12)
.L_12:
        /*002c*/ 	.word	0x00000000
        /*0030*/ 	.short	0x0000
        /*0032*/ 	.short	0x0000
        /*0034*/ 	.byte	0x00, 0xf5, 0x21, 0x00


	//----- nvinfo : EIATTR_SPARSE_MMA_MASK
	.align		4
.L_13:
        /*0038*/ 	.byte	0x03, 0x50
        /*003a*/ 	.short	0x0000


	//----- nvinfo : EIATTR_MAXREG_COUNT
	.align		4
        /*003c*/ 	.byte	0x03, 0x1b
        /*003e*/ 	.short	0x00ff


	//----- nvinfo : EIATTR_NUM_BARRIERS
	.align		4
        /*0040*/ 	.byte	0x02, 0x4c
        /*0042*/ 	.byte	0x01
	.zero		1


	//----- nvinfo : EIATTR_MERCURY_ISA_VERSION
	.align		4
        /*0044*/ 	.byte	0x03, 0x5f
        /*0046*/ 	.short	0x0101


	//----- nvinfo : EIATTR_VRC_CTA_INIT_COUNT
	.align		4
        /*0048*/ 	.byte	0x02, 0x4a
	.zero		1
	.zero		1


	//----- nvinfo : EIATTR_EXIT_INSTR_OFFSETS
	.align		4
        /*004c*/ 	.byte	0x04, 0x1c
        /*004e*/ 	.short	(.L_15 - .L_14)


	//   ....[0]....
.L_14:
        /*0050*/ 	.word	0x00000220


	//----- nvinfo : EIATTR_CBANK_PARAM_SIZE
	.align		4
.L_15:
        /*0054*/ 	.byte	0x03, 0x19
        /*0056*/ 	.short	0x0014


	//----- nvinfo : EIATTR_PARAM_CBANK
	.align		4
        /*0058*/ 	.byte	0x04, 0x0a
        /*005a*/ 	.short	(.L_17 - .L_16)
	.align		4
.L_16:
        /*005c*/ 	.word	index@(.nv.constant0._Z11kogglestonePfS_i)
        /*0060*/ 	.short	0x0380
        /*0062*/ 	.short	0x0014


	//----- nvinfo : EIATTR_SW_WAR
	.align		4
.L_17:
        /*0064*/ 	.byte	0x04, 0x36
        /*0066*/ 	.short	(.L_19 - .L_18)
.L_18:
        /*0068*/ 	.word	0x00000008
.L_19:


//--------------------- .nv.callgraph             --------------------------
	.section	.nv.callgraph,"",@"SHT_CUDA_CALLGRAPH"
	.align	4
	.sectionentsize	8
	.align		4
        /*0000*/ 	.word	0x00000000
	.align		4
        /*0004*/ 	.word	0xffffffff
	.align		4
        /*0008*/ 	.word	0x00000000
	.align		4
        /*000c*/ 	.word	0xfffffffe
	.align		4
        /*0010*/ 	.word	0x00000000
	.align		4
        /*0014*/ 	.word	0xfffffffd
	.align		4
        /*0018*/ 	.word	0x00000000
	.align		4
        /*001c*/ 	.word	0xfffffffc


//--------------------- .text._Z11kogglestonePfS_i --------------------------
	.section	.text._Z11kogglestonePfS_i,"ax",@progbits
	.align	128
        .global         _Z11kogglestonePfS_i
        .type           _Z11kogglestonePfS_i,@function
        .size           _Z11kogglestonePfS_i,(.L_x_3 - _Z11kogglestonePfS_i)
        .other          _Z11kogglestonePfS_i,@"STO_CUDA_ENTRY STV_DEFAULT"
_Z11kogglestonePfS_i:
.text._Z11kogglestonePfS_i:
[----:B------:R-:W-:Y:S01]  /*0000*/  LDC R1, c[0x0][0x37c] ;  /* 0x0000df00ff017b82 */ /* 0x000fe20000000800 */
[----:B------:R-:W0:Y:S01]  /*0010*/  S2R R4, SR_TID.X ;  /* 0x0000000000047919 */ /* 0x000e220000002100 */
[----:B------:R-:W0:Y:S01]  /*0020*/  LDCU UR8, c[0x0][0x360] ;  /* 0x00006c00ff0877ac */ /* 0x000e220008000800 */
[----:B------:R-:W0:Y:S01]  /*0030*/  S2R R5, SR_CTAID.X ;  /* 0x0000000000057919 */ /* 0x000e220000002500 */
[----:B------:R-:W1:Y:S01]  /*0040*/  LDCU UR4, c[0x0][0x390] ;  /* 0x00007200ff0477ac */ /* 0x000e620008000800 */
[----:B------:R-:W2:Y:S01]  /*0050*/  LDCU.64 UR6, c[0x0][0x358] ;  /* 0x00006b00ff0677ac */ /* 0x000ea20008000a00 */
[----:B0-----:R-:W-:-:S05]  /*0060*/  IMAD R5, R5, UR8, R4 ;  /* 0x0000000805057c24 */ /* 0x001fca000f8e0204 */
[----:B-1----:R-:W-:-:S13]  /*0070*/  ISETP.GE.AND P0, PT, R5, UR4, PT ;  /* 0x0000000405007c0c */ /* 0x002fda000bf06270 */
[----:B------:R-:W0:Y:S02]  /*0080*/  @!P0 LDC.64 R2, c[0x0][0x380] ;  /* 0x0000e000ff028b82 */ /* 0x000e240000000a00 */
[----:B0-----:R-:W-:-:S06]  /*0090*/  @!P0 IMAD.WIDE R2, R5, 0x4, R2 ;  /* 0x0000000405028825 */ /* 0x001fcc00078e0202 */
[----:B--2---:R-:W2:Y:S01]  /*00a0*/  @!P0 LDG.E.CONSTANT R3, desc[UR6][R2.64] ;  /* 0x0000000602038981 */ /* 0x004ea2000c1e9900 */
[----:B------:R-:W0:Y:S01]  /*00b0*/  S2UR UR5, SR_CgaCtaId ;  /* 0x00000000000579c3 */ /* 0x000e220000008800 */
[----:B------:R-:W-:Y:S01]  /*00c0*/  UMOV UR4, 0x400 ;  /* 0x0000040000047882 */ /* 0x000fe20000000000 */
[----:B------:R-:W-:Y:S02]  /*00d0*/  UISETP.GE.U32.AND UP0, UPT, UR8, 0x2, UPT ;  /* 0x000000020800788c */ /* 0x000fe4000bf06070 */
[----:B0-----:R-:W-:-:S06]  /*00e0*/  ULEA UR4, UR5, UR4, 0x18 ;  /* 0x0000000405047291 */ /* 0x001fcc000f8ec0ff */
[----:B------:R-:W-:-:S05]  /*00f0*/  LEA R0, R4, UR4, 0x2 ;  /* 0x0000000404007c11 */ /* 0x000fca000f8e10ff */
[----:B--2---:R0:W-:Y:S01]  /*0100*/  @!P0 STS [R0], R3 ;  /* 0x0000000300008388 */ /* 0x0041e20000000800 */
[----:B------:R-:W-:Y:S05]  /*0110*/  BRA.U !UP0, `(.L_x_0) ;  /* 0x0000000108307547 */ /* 0x000fea000b800000 */
[----:B------:R-:W-:-:S05]  /*0120*/  UMOV UR5, 0x1 ;  /* 0x0000000100057882 */ /* 0x000fca0000000000 */
.L_x_1:
[----:B------:R-:W-:Y:S01]  /*0130*/  BAR.SYNC.DEFER_BLOCKING 0x0 ;  /* 0x0000000000007b1d */ /* 0x000fe20000010000 */
[----:B------:R-:W-:-:S13]  /*0140*/  ISETP.GE.U32.AND P0, PT, R4, UR5, PT ;  /* 0x0000000504007c0c */ /* 0x000fda000bf06070 */
[----:B------:R-:W-:Y:S01]  /*0150*/  @P0 IADD3 R2, PT, PT, R4, -UR5, RZ ;  /* 0x8000000504020c10 */ /* 0x000fe2000fffe0ff */
[----:B------:R-:W-:-:S03]  /*0160*/  USHF.L.U32 UR5, UR5, 0x1, URZ ;  /* 0x0000000105057899 */ /* 0x000fc600080006ff */
[----:B------:R-:W-:Y:S01]  /*0170*/  @P0 LEA R2, R2, UR4, 0x2 ;  /* 0x0000000402020c11 */ /* 0x000fe2000f8e10ff */
[----:B------:R-:W-:Y:S01]  /*0180*/  UISETP.GE.U32.AND UP0, UPT, UR5, UR8, UPT ;  /* 0x000000080500728c */ /* 0x000fe2000bf06070 */
[----:B01----:R-:W-:Y:S04]  /*0190*/  @P0 LDS R3, [R0] ;  /* 0x0000000000030984 */ /* 0x003fe80000000800 */
[----:B------:R-:W0:Y:S02]  /*01a0*/  @P0 LDS R2, [R2] ;  /* 0x0000000002020984 */ /* 0x000e240000000800 */
[----:B0-----:R-:W-:-:S05]  /*01b0*/  @P0 FADD R3, R2, R3 ;  /* 0x0000000302030221 */ /* 0x001fca0000000000 */
[----:B------:R1:W-:Y:S01]  /*01c0*/  @P0 STS [R0], R3 ;  /* 0x0000000300000388 */ /* 0x0003e20000000800 */
[----:B------:R-:W-:Y:S05]  /*01d0*/  BRA.U !UP0, `(.L_x_1) ;  /* 0xfffffffd08d47547 */ /* 0x000fea000b83ffff */
.L_x_0:
[----:B------:R-:W2:Y:S01]  /*01e0*/  LDS R7, [R0] ;  /* 0x0000000000077984 */ /* 0x000ea20000000800 */
[----:B01----:R-:W0:Y:S02]  /*01f0*/  LDC.64 R2, c[0x0][0x388] ;  /* 0x0000e200ff027b82 */ /* 0x003e240000000a00 */
[----:B0-----:R-:W-:-:S05]  /*0200*/  IMAD.WIDE R2, R5, 0x4, R2 ;  /* 0x0000000405027825 */ /* 0x001fca00078e0202 */
[----:B--2---:R-:W-:Y:S01]  /*0210*/  STG.E desc[UR6][R2.64], R7 ;  /* 0x0000000702007986 */ /* 0x004fe2000c101906 */
[----:B------:R-:W-:Y:S05]  /*0220*/  EXIT ;  /* 0x000000000000794d */ /* 0x000fea0003800000 */
.L_x_2:
[----:B------:R-:W-:-:S00]  /*0230*/  BRA `(.L_x_2) ;  /* 0xfffffffc00fc7947 */ /* 0x000fc0000383ffff */
[----:B------:R-:W-:-:S00]  /*0240*/  NOP ;  /* 0x0000000000007918 */ /* 0x000fc00000000000 */
        /* <DEDUP_REMOVED lines=11> */
.L_x_3:


//--------------------- .nv.shared._Z11kogglestonePfS_i --------------------------
	.section	.nv.shared._Z11kogglestonePfS_i,"aw",@nobits
	.sectionflags	@""
	.align	4
.nv.shared._Z11kogglestonePfS_i:
	.zero		2048


//--------------------- .nv.shared.reserved.0     --------------------------
	.section	.nv.shared.reserved.0,"aw",@nobits
	.weak		__nv_reservedSMEM_offset_0_alias
	.size		__nv_reservedSMEM_offset_0_alias, 0, 64
	.other		__nv_reservedSMEM_offset_0_alias,@"STO_CUDA_RESERVED_SHARED STV_DEFAULT"
__nv_reservedSMEM_offset_0_alias:
	.zero		0
	.zero		64


//--------------------- .nv.constant0._Z11kogglestonePfS_i --------------------------
	.section	.nv.constant0._Z11kogglestonePfS_i,"a",@progbits
	.sectionflags	@""
	.align	4
.nv.constant0._Z11kogglestonePfS_i:
	.zero		916


//--------------------- SYMBOLS --------------------------

	.type		.nv.reservedSmem.offset0,@object
	.size		.nv.reservedSmem.offset0,0x4
	.type		.nv.reservedSmem.cap,@object
	.size		.nv.reservedSmem.cap,0x4
